	.headerflags	@"EF_CUDA_TEXMODE_UNIFIED EF_CUDA_64BIT_ADDRESS EF_CUDA_ACCELERATORS EF_CUDA_SM90 EF_CUDA_VIRTUAL_SM(EF_CUDA_SM90)"
	.elftype	@"ET_EXEC"


//--------------------- .nv.info                  --------------------------
	.section	.nv.info,"",@"SHT_CUDA_INFO"
	.align	4


	//----- nvinfo : EIATTR_REGCOUNT
	.align		4
        /*0000*/ 	.byte	0x04, 0x2f
        /*0002*/ 	.short	(.L_1 - .L_0)
	.align		4
.L_0:
        /*0004*/ 	.word	index@(triton_poi_fused_add_clamp_17)
        /*0008*/ 	.word	0x0000000b


	//----- nvinfo : EIATTR_MIN_STACK_SIZE
	.align		4
.L_1:
        /*000c*/ 	.byte	0x04, 0x12
        /*000e*/ 	.short	(.L_3 - .L_2)
	.align		4
.L_2:
        /*0010*/ 	.word	index@(triton_poi_fused_add_clamp_17)
        /*0014*/ 	.word	0x00000000


	//----- nvinfo : EIATTR_FRAME_SIZE
	.align		4
.L_3:
        /*0018*/ 	.byte	0x04, 0x11
        /*001a*/ 	.short	(.L_5 - .L_4)
	.align		4
.L_4:
        /*001c*/ 	.word	index@(triton_poi_fused_add_clamp_17)
        /*0020*/ 	.word	0x00000000


	//----- nvinfo : EIATTR_MIN_STACK_SIZE
	.align		4
.L_5:
        /*0024*/ 	.byte	0x04, 0x12
        /*0026*/ 	.short	(.L_7 - .L_6)
	.align		4
.L_6:
        /*0028*/ 	.word	index@(triton_poi_fused_add_clamp_17)
        /*002c*/ 	.word	0x00000000
.L_7:


//--------------------- .nv.info.triton_poi_fused_add_clamp_17 --------------------------
	.section	.nv.info.triton_poi_fused_add_clamp_17,"",@"SHT_CUDA_INFO"
	.sectionflags	@""
	.align	4


	//----- nvinfo : EIATTR_CUDA_API_VERSION
	.align		4
        /*0000*/ 	.byte	0x04, 0x37
        /*0002*/ 	.short	(.L_9 - .L_8)
.L_8:
        /*0004*/ 	.word	0x0000007c


	//----- nvinfo : EIATTR_KPARAM_INFO
	.align		4
.L_9:
        /*0008*/ 	.byte	0x04, 0x17
        /*000a*/ 	.short	(.L_11 - .L_10)
.L_10:
        /*000c*/ 	.word	0x00000000
        /*0010*/ 	.short	0x0001
        /*0012*/ 	.short	0x0008
        /*0014*/ 	.byte	0x00, 0xf0, 0x11, 0x00


	//----- nvinfo : EIATTR_KPARAM_INFO
	.align		4
.L_11:
        /*0018*/ 	.byte	0x04, 0x17
        /*001a*/ 	.short	(.L_13 - .L_12)
.L_12:
        /*001c*/ 	.word	0x00000000
        /*0020*/ 	.short	0x0000
        /*0022*/ 	.short	0x0000
        /*0024*/ 	.byte	0x00, 0xf4, 0x21, 0x00


	//----- nvinfo : EIATTR_SPARSE_MMA_MASK
	.align		4
.L_13:
        /*0028*/ 	.byte	0x03, 0x50
        /*002a*/ 	.short	0x0000


	//----- nvinfo : EIATTR_MAXREG_COUNT
	.align		4
        /*002c*/ 	.byte	0x03, 0x1b
        /*002e*/ 	.short	0x00ff


	//----- nvinfo : EIATTR_EXIT_INSTR_OFFSETS
	.align		4
        /*0030*/ 	.byte	0x04, 0x1c
        /*0032*/ 	.short	(.L_15 - .L_14)


	//   ....[0]....
.L_14:
        /*0034*/ 	.word	0x000001b0


	//   ....[1]....
        /*0038*/ 	.word	0x00000200


	//----- nvinfo : EIATTR_REQNTID
	.align		4
.L_15:
        /*003c*/ 	.byte	0x04, 0x10
        /*003e*/ 	.short	(.L_17 - .L_16)
.L_16:
        /*0040*/ 	.word	0x00000080
        /*0044*/ 	.word	0x00000001
        /*0048*/ 	.word	0x00000001


	//----- nvinfo : EIATTR_CBANK_PARAM_SIZE
	.align		4
.L_17:
        /*004c*/ 	.byte	0x03, 0x19
        /*004e*/ 	.short	0x000c


	//----- nvinfo : EIATTR_PARAM_CBANK
	.align		4
        /*0050*/ 	.byte	0x04, 0x0a
        /*0052*/ 	.short	(.L_19 - .L_18)
	.align		4
.L_18:
        /*0054*/ 	.word	index@(.nv.constant0.triton_poi_fused_add_clamp_17)
        /*0058*/ 	.short	0x0210
        /*005a*/ 	.short	0x000c


	//----- nvinfo : EIATTR_SW_WAR
	.align		4
.L_19:
        /*005c*/ 	.byte	0x04, 0x36
        /*005e*/ 	.short	(.L_21 - .L_20)
.L_20:
        /*0060*/ 	.word	0x00000008
.L_21:


//--------------------- .nv.callgraph             --------------------------
	.section	.nv.callgraph,"",@"SHT_CUDA_CALLGRAPH"
	.align	4
	.sectionentsize	8
	.align		4
        /*0000*/ 	.word	0x00000000
	.align		4
        /*0004*/ 	.word	0xffffffff
	.align		4
        /*0008*/ 	.word	0x00000000
	.align		4
        /*000c*/ 	.word	0xfffffffe
	.align		4
        /*0010*/ 	.word	0x00000000
	.align		4
        /*0014*/ 	.word	0xfffffffd
	.align		4
        /*0018*/ 	.word	0x00000000
	.align		4
        /*001c*/ 	.word	0xfffffffc


//--------------------- .text.triton_poi_fused_add_clamp_17 --------------------------
	.section	.text.triton_poi_fused_add_clamp_17,"ax",@progbits
	.align	128
        .global         triton_poi_fused_add_clamp_17
        .type           triton_poi_fused_add_clamp_17,@function
        .size           triton_poi_fused_add_clamp_17,(.L_x_1 - triton_poi_fused_add_clamp_17)
        .other          triton_poi_fused_add_clamp_17,@"STO_CUDA_ENTRY STV_DEFAULT"
triton_poi_fused_add_clamp_17:
.text.triton_poi_fused_add_clamp_17:
[----:B------:R-:W0:Y:S02]  /*0000*/  LDC R1, c[0x0][0x28] ;  /* 0x00000a00ff017b82 */ /* 0x000e240000000800 */
[----:B------:R-:W1:Y:S01]  /*0010*/  S2R R0, SR_TID.X ;  /* 0x0000000000007919 */ /* 0x000e620000002100 */
[----:B------:R-:W-:Y:S01]  /*0020*/  IMAD.MOV.U32 R3, RZ, RZ, 0x3e800000 ;  /* 0x3e800000ff037424 */ /* 0x000fe200078e00ff */
[----:B------:R-:W2:Y:S01]  /*0030*/  S2R R5, SR_CTAID.X ;  /* 0x0000000000057919 */ /* 0x000ea20000002500 */
[----:B-1----:R-:W-:-:S05]  /*0040*/  IMAD.SHL.U32 R0, R0, 0x2, RZ ;  /* 0x0000000200007824 */ /* 0x002fca00078e00ff */
[----:B------:R-:W-:-:S05]  /*0050*/  LOP3.LUT R0, R0, 0xfe, RZ, 0xc0, !PT ;  /* 0x000000fe00007812 */ /* 0x000fca00078ec0ff */
[----:B--2---:R-:W-:-:S05]  /*0060*/  IMAD R5, R5, 0x100, R0 ;  /* 0x0000010005057824 */ /* 0x004fca00078e0200 */
[----:B------:R-:W-:Y:S02]  /*0070*/  IADD3 R0, R5, 0x1, RZ ;  /* 0x0000000105007810 */ /* 0x000fe40007ffe0ff */
[----:B------:R-:W-:Y:S02]  /*0080*/  I2FP.F32.S32 R2, R5 ;  /* 0x0000000500027245 */ /* 0x000fe40000201400 */
[----:B------:R-:W-:Y:S02]  /*0090*/  I2FP.F32.S32 R0, R0 ;  /* 0x0000000000007245 */ /* 0x000fe40000201400 */
[----:B------:R-:W-:Y:S01]  /*00a0*/  ISETP.GE.AND P0, PT, R5, 0x400, PT ;  /* 0x000004000500780c */ /* 0x000fe20003f06270 */
[----:B------:R-:W-:Y:S02]  /*00b0*/  FADD R2, R2, 0.5 ;  /* 0x3f00000002027421 */ /* 0x000fe40000000000 */
[----:B------:R-:W-:Y:S02]  /*00c0*/  FADD R0, R0, 0.5 ;  /* 0x3f00000000007421 */ /* 0x000fe40000000000 */
[----:B------:R-:W-:-:S02]  /*00d0*/  FFMA R2, R2, R3, -0.5 ;  /* 0xbf00000002027423 */ /* 0x000fc40000000003 */
[----:B------:R-:W-:-:S03]  /*00e0*/  FFMA R0, R0, R3, -0.5 ;  /* 0xbf00000000007423 */ /* 0x000fc60000000003 */
[----:B------:R-:W-:Y:S02]  /*00f0*/  FMNMX R4, RZ, R2, !PT ;  /* 0x00000002ff047209 */ /* 0x000fe40007800000 */
[----:B------:R-:W-:Y:S01]  /*0100*/  FMNMX R0, RZ, R0, !PT ;  /* 0x00000000ff007209 */ /* 0x000fe20007800000 */
[----:B------:R-:W1:Y:S03]  /*0110*/  LDC.64 R2, c[0x0][0x210] ;  /* 0x00008400ff027b82 */ /* 0x000e660000000a00 */
[----:B------:R-:W2:Y:S08]  /*0120*/  F2I.TRUNC.NTZ R4, R4 ;  /* 0x0000000400047305 */ /* 0x000eb0000020f100 */
[----:B------:R-:W3:Y:S01]  /*0130*/  F2I.TRUNC.NTZ R0, R0 ;  /* 0x0000000000007305 */ /* 0x000ee2000020f100 */
[----:B--2---:R-:W-:-:S05]  /*0140*/  VIMNMX R6, R4, 0xfe, PT ;  /* 0x000000fe04067848 */ /* 0x004fca0003fe0100 */
[----:B------:R-:W-:Y:S02]  /*0150*/  VIADD R6, R6, 0x1 ;  /* 0x0000000106067836 */ /* 0x000fe40000000000 */
[----:B-1----:R-:W-:Y:S01]  /*0160*/  IMAD.WIDE R2, R5, 0x8, R2 ;  /* 0x0000000805027825 */ /* 0x002fe200078e0202 */
[----:B---3--:R-:W-:Y:S02]  /*0170*/  VIMNMX R7, R0, 0xfe, PT ;  /* 0x000000fe00077848 */ /* 0x008fe40003fe0100 */
[----:B------:R-:W-:Y:S02]  /*0180*/  SHF.R.S32.HI R5, RZ, 0x1f, R6 ;  /* 0x0000001fff057819 */ /* 0x000fe40000011406 */
[----:B------:R-:W-:-:S04]  /*0190*/  IADD3 R8, R7, 0x1, RZ ;  /* 0x0000000107087810 */ /* 0x000fc80007ffe0ff */
[----:B------:R-:W-:Y:S01]  /*01a0*/  SHF.R.S32.HI R7, RZ, 0x1f, R8 ;  /* 0x0000001fff077819 */ /* 0x000fe20000011408 */
[----:B------:R-:W-:Y:S06]  /*01b0*/  @P0 EXIT ;  /* 0x000000000000094d */ /* 0x000fec0003800000 */
[----:B------:R-:W-:Y:S01]  /*01c0*/  IMAD.MOV.U32 R4, RZ, RZ, R6 ;  /* 0x000000ffff047224 */ /* 0x000fe200078e0006 */
[----:B------:R-:W-:Y:S01]  /*01d0*/  MOV R6, R8 ;  /* 0x0000000800067202 */ /* 0x000fe20000000f00 */
[----:B------:R-:W-:-:S04]  /*01e0*/  ULDC.64 UR4, c[0x0][0x208] ;  /* 0x0000820000047ab9 */ /* 0x000fc80000000a00 */
[----:B------:R-:W-:Y:S01]  /*01f0*/  STG.E.128 desc[UR4][R2.64], R4 ;  /* 0x0000000402007986 */ /* 0x000fe2000c101d04 */
[----:B------:R-:W-:Y:S05]  /*0200*/  EXIT ;  /* 0x000000000000794d */ /* 0x000fea0003800000 */
.L_x_0:
[----:B------:R-:W-:-:S00]  /*0210*/  BRA `(.L_x_0) ;  /* 0xfffffffc00fc7947 */ /* 0x000fc0000383ffff */
[----:B------:R-:W-:-:S00]  /*0220*/  NOP ;  /* 0x0000000000007918 */ /* 0x000fc00000000000 */
        /* <DEDUP_REMOVED lines=13> */
.L_x_1:


//--------------------- .nv.constant0.triton_poi_fused_add_clamp_17 --------------------------
	.section	.nv.constant0.triton_poi_fused_add_clamp_17,"a",@progbits
	.sectionflags	@""
	.align	4
.nv.constant0.triton_poi_fused_add_clamp_17:
	.zero		540
